//
// Generated by NVIDIA NVVM Compiler
//
// Compiler Build ID: CL-36424714
// Cuda compilation tools, release 13.0, V13.0.88
// Based on NVVM 20.0.0
//

.version 9.0
.target sm_100
.address_size 64

	// .globl	_Z19sharedlayernorm_gpuPfS_ii
// _ZZ19sharedlayernorm_gpuPfS_iiE4smem has been demoted

.visible .entry _Z19sharedlayernorm_gpuPfS_ii(
	.param .u64 .ptr .align 1 _Z19sharedlayernorm_gpuPfS_ii_param_0,
	.param .u64 .ptr .align 1 _Z19sharedlayernorm_gpuPfS_ii_param_1,
	.param .u32 _Z19sharedlayernorm_gpuPfS_ii_param_2,
	.param .u32 _Z19sharedlayernorm_gpuPfS_ii_param_3
)
{
	.reg .pred 	%p<11>;
	.reg .b32 	%r<30>;
	.reg .b32 	%f<32>;
	.reg .b64 	%rd<10>;
	.reg .b64 	%fd<3>;
	// demoted variable
	.shared .align 4 .b8 _ZZ19sharedlayernorm_gpuPfS_iiE4smem[4096];
	ld.param.u64 	%rd4, [_Z19sharedlayernorm_gpuPfS_ii_param_0];
	ld.param.u64 	%rd3, [_Z19sharedlayernorm_gpuPfS_ii_param_1];
	ld.param.u32 	%r17, [_Z19sharedlayernorm_gpuPfS_ii_param_2];
	ld.param.u32 	%r16, [_Z19sharedlayernorm_gpuPfS_ii_param_3];
	cvta.to.global.u64 	%rd1, %rd4;
	mov.u32 	%r1, %ctaid.x;
	mov.u32 	%r29, %tid.x;
	setp.ge.s32 	%p1, %r1, %r17;
	@%p1 bra 	$L__BB0_16;
	setp.ge.s32 	%p2, %r29, %r16;
	mov.f32 	%f30, 0f00000000;
	mov.f32 	%f31, %f30;
	@%p2 bra 	$L__BB0_4;
	mul.lo.s32 	%r3, %r16, %r1;
	mov.f32 	%f31, 0f00000000;
	mov.u32 	%r4, %ntid.x;
	mov.u32 	%r26, %r29;
	mov.f32 	%f30, %f31;
$L__BB0_3:
	add.s32 	%r18, %r26, %r3;
	mul.wide.s32 	%rd5, %r18, 4;
	add.s64 	%rd6, %rd1, %rd5;
	ld.global.f32 	%f13, [%rd6];
	add.f32 	%f30, %f30, %f13;
	fma.rn.f32 	%f31, %f13, %f13, %f31;
	add.s32 	%r26, %r26, %r4;
	setp.lt.s32 	%p3, %r26, %r16;
	@%p3 bra 	$L__BB0_3;
$L__BB0_4:
	bar.sync 	0;
	shl.b32 	%r19, %r29, 2;
	mov.u32 	%r20, _ZZ19sharedlayernorm_gpuPfS_iiE4smem;
	add.s32 	%r7, %r20, %r19;
	st.shared.f32 	[%r7], %f30;
	bar.sync 	0;
	mov.u32 	%r8, %ntid.x;
	setp.lt.u32 	%p4, %r8, 2;
	@%p4 bra 	$L__BB0_9;
	mov.u32 	%r27, %r8;
$L__BB0_6:
	shr.u32 	%r10, %r27, 1;
	setp.ge.u32 	%p5, %r29, %r10;
	@%p5 bra 	$L__BB0_8;
	shl.b32 	%r21, %r10, 2;
	add.s32 	%r22, %r7, %r21;
	ld.shared.f32 	%f14, [%r22];
	ld.shared.f32 	%f15, [%r7];
	add.f32 	%f16, %f14, %f15;
	st.shared.f32 	[%r7], %f16;
$L__BB0_8:
	bar.sync 	0;
	setp.gt.u32 	%p6, %r27, 3;
	mov.u32 	%r27, %r10;
	@%p6 bra 	$L__BB0_6;
$L__BB0_9:
	ld.shared.f32 	%f17, [_ZZ19sharedlayernorm_gpuPfS_iiE4smem];
	cvt.rn.f32.s32 	%f7, %r16;
	div.rn.f32 	%f8, %f17, %f7;
	bar.sync 	0;
	st.shared.f32 	[%r7], %f31;
	bar.sync 	0;
	mov.u32 	%r28, %r8;
$L__BB0_10:
	setp.ge.u32 	%p7, %r29, %r28;
	@%p7 bra 	$L__BB0_12;
	shl.b32 	%r23, %r28, 2;
	add.s32 	%r24, %r7, %r23;
	ld.shared.f32 	%f18, [%r24];
	ld.shared.f32 	%f19, [%r7];
	add.f32 	%f20, %f18, %f19;
	st.shared.f32 	[%r7], %f20;
$L__BB0_12:
	bar.sync 	0;
	shr.u32 	%r12, %r28, 1;
	setp.gt.u32 	%p8, %r28, 1;
	mov.u32 	%r28, %r12;
	@%p8 bra 	$L__BB0_10;
	setp.ge.s32 	%p9, %r29, %r16;
	ld.shared.f32 	%f21, [_ZZ19sharedlayernorm_gpuPfS_iiE4smem];
	div.rn.f32 	%f22, %f21, %f7;
	mul.f32 	%f23, %f8, %f8;
	sub.f32 	%f24, %f22, %f23;
	cvt.f64.f32 	%fd1, %f24;
	add.f64 	%fd2, %fd1, 0d3EB0C6F7A0B5ED8D;
	cvt.rn.f32.f64 	%f9, %fd2;
	bar.sync 	0;
	@%p9 bra 	$L__BB0_16;
	mul.lo.s32 	%r13, %r16, %r1;
	cvta.to.global.u64 	%rd2, %rd3;
	rsqrt.approx.f32 	%f10, %f9;
$L__BB0_15:
	add.s32 	%r25, %r29, %r13;
	mul.wide.s32 	%rd7, %r25, 4;
	add.s64 	%rd8, %rd1, %rd7;
	ld.global.f32 	%f25, [%rd8];
	sub.f32 	%f26, %f25, %f8;
	mul.f32 	%f27, %f10, %f26;
	add.s64 	%rd9, %rd2, %rd7;
	st.global.f32 	[%rd9], %f27;
	add.s32 	%r29, %r29, %r8;
	setp.lt.s32 	%p10, %r29, %r16;
	@%p10 bra 	$L__BB0_15;
$L__BB0_16:
	ret;

}


// ===== COMPILED SASS (sm_100) =====

	.target	sm_100

	.elftype	@"ET_EXEC"


//--------------------- .note.nv.tkinfo           --------------------------
	.section	.note.nv.tkinfo,"",@"SHT_NOTE"
	.sectionflags	@"SHF_NOTE_NV_TKINFO"
	.tkinfo
        /*0018*/ 	.word	0x00000002
        /*0030*/ 	.string	""
        /*0030*/ 	.string	"ptxas"
        /*0030*/ 	.string	"Cuda compilation tools, release 13.0, V13.0.88"
        /*0030*/ 	.string	"Build cuda_13.0.r13.0/compiler.36424714_0"
        /*0030*/ 	.string	"-arch sm_100 -m 64 "



//--------------------- .note.nv.cuinfo           --------------------------
	.section	.note.nv.cuinfo,"",@"SHT_NOTE"
	.sectionflags	@"SHF_NOTE_NV_CUINFO"
        /*0018*/ 	.short	0x0002
        /*001a*/ 	.short	0x0064
        /*001c*/ 	.short	0x0082
	.zero		2


//--------------------- .nv.info                  --------------------------
	.section	.nv.info,"",@"SHT_CUDA_INFO"
	.align	4


	//----- nvinfo : EIATTR_REGCOUNT
	.align		4
        /*0000*/ 	.byte	0x04, 0x2f
        /*0002*/ 	.short	(.L_1 - .L_0)
	.align		4
.L_0:
        /*0004*/ 	.word	index@(_Z19sharedlayernorm_gpuPfS_ii)
        /*0008*/ 	.word	0x00000013


	//----- nvinfo : EIATTR_FRAME_SIZE
	.align		4
.L_1:
        /*000c*/ 	.byte	0x04, 0x11
        /*000e*/ 	.short	(.L_3 - .L_2)
	.align		4
.L_2:
        /*0010*/ 	.word	index@($__internal_0_$__cuda_sm3x_div_rn_noftz_f32_slowpath)
        /*0014*/ 	.word	0x00000000


	//----- nvinfo : EIATTR_FRAME_SIZE
	.align		4
.L_3:
        /*0018*/ 	.byte	0x04, 0x11
        /*001a*/ 	.short	(.L_5 - .L_4)
	.align		4
.L_4:
        /*001c*/ 	.word	index@(_Z19sharedlayernorm_gpuPfS_ii)
        /*0020*/ 	.word	0x00000000


	//----- nvinfo : EIATTR_MIN_STACK_SIZE
	.align		4
.L_5:
        /*0024*/ 	.byte	0x04, 0x12
        /*0026*/ 	.short	(.L_7 - .L_6)
	.align		4
.L_6:
        /*0028*/ 	.word	index@(_Z19sharedlayernorm_gpuPfS_ii)
        /*002c*/ 	.word	0x00000000
.L_7:


//--------------------- .nv.compat                --------------------------
	.section	.nv.compat,"",@"SHT_CUDA_COMPAT_INFO"
	.align	4
        /*0000*/ 	.byte	0x02, 0x09, 0x00, 0x00, 0x02, 0x02, 0x01, 0x00, 0x02, 0x05, 0x05, 0x00, 0x03, 0x07, 0x01, 0x01
        /*0010*/ 	.byte	0x02, 0x03, 0x00, 0x00, 0x02, 0x06, 0x01, 0x00, 0x04, 0x0b, 0x08, 0x00, 0x01, 0x00, 0x00, 0x00
        /*0020*/ 	.byte	0x00, 0x00, 0x00, 0x00


//--------------------- .nv.info._Z19sharedlayernorm_gpuPfS_ii --------------------------
	.section	.nv.info._Z19sharedlayernorm_gpuPfS_ii,"",@"SHT_CUDA_INFO"
	.sectionflags	@""
	.align	4


	//----- nvinfo : EIATTR_CUDA_API_VERSION
	.align		4
        /*0000*/ 	.byte	0x04, 0x37
        /*0002*/ 	.short	(.L_9 - .L_8)
.L_8:
        /*0004*/ 	.word	0x00000082


	//----- nvinfo : EIATTR_KPARAM_INFO
	.align		4
.L_9:
        /*0008*/ 	.byte	0x04, 0x17
        /*000a*/ 	.short	(.L_11 - .L_10)
.L_10:
        /*000c*/ 	.word	0x00000000
        /*0010*/ 	.short	0x0003
        /*0012*/ 	.short	0x0014
        /*0014*/ 	.byte	0x00, 0xf0, 0x11, 0x00


	//----- nvinfo : EIATTR_KPARAM_INFO
	.align		4
.L_11:
        /*0018*/ 	.byte	0x04, 0x17
        /*001a*/ 	.short	(.L_13 - .L_12)
.L_12:
        /*001c*/ 	.word	0x00000000
        /*0020*/ 	.short	0x0002
        /*0022*/ 	.short	0x0010
        /*0024*/ 	.byte	0x00, 0xf0, 0x11, 0x00


	//----- nvinfo : EIATTR_KPARAM_INFO
	.align		4
.L_13:
        /*0028*/ 	.byte	0x04, 0x17
        /*002a*/ 	.short	(.L_15 - .L_14)
.L_14:
        /*002c*/ 	.word	0x00000000
        /*0030*/ 	.short	0x0001
        /*0032*/ 	.short	0x0008
        /*0034*/ 	.byte	0x00, 0xf5, 0x21, 0x00


	//----- nvinfo : EIATTR_KPARAM_INFO
	.align		4
.L_15:
        /*0038*/ 	.byte	0x04, 0x17
        /*003a*/ 	.short	(.L_17 - .L_16)
.L_16:
        /*003c*/ 	.word	0x00000000
        /*0040*/ 	.short	0x0000
        /*0042*/ 	.short	0x0000
        /*0044*/ 	.byte	0x00, 0xf5, 0x21, 0x00


	//----- nvinfo : EIATTR_SPARSE_MMA_MASK
	.align		4
.L_17:
        /*0048*/ 	.byte	0x03, 0x50
        /*004a*/ 	.short	0x0000


	//----- nvinfo : EIATTR_MAXREG_COUNT
	.align		4
        /*004c*/ 	.byte	0x03, 0x1b
        /*004e*/ 	.short	0x00ff


	//----- nvinfo : EIATTR_NUM_BARRIERS
	.align		4
        /*0050*/ 	.byte	0x02, 0x4c
        /*0052*/ 	.byte	0x01
	.zero		1


	//----- nvinfo : EIATTR_MERCURY_ISA_VERSION
	.align		4
        /*0054*/ 	.byte	0x03, 0x5f
        /*0056*/ 	.short	0x0101


	//----- nvinfo : EIATTR_VRC_CTA_INIT_COUNT
	.align		4
        /*0058*/ 	.byte	0x02, 0x4a
	.zero		1
	.zero		1


	//----- nvinfo : EIATTR_EXIT_INSTR_OFFSETS
	.align		4
        /*005c*/ 	.byte	0x04, 0x1c
        /*005e*/ 	.short	(.L_19 - .L_18)


	//   ....[0]....
.L_18:
        /*0060*/ 	.word	0x00000040


	//   ....[1]....
        /*0064*/ 	.word	0x00000680


	//   ....[2]....
        /*0068*/ 	.word	0x000007a0


	//----- nvinfo : EIATTR_CRS_STACK_SIZE
	.align		4
.L_19:
        /*006c*/ 	.byte	0x04, 0x1e
        /*006e*/ 	.short	(.L_21 - .L_20)
.L_20:
        /*0070*/ 	.word	0x00000000


	//----- nvinfo : EIATTR_CBANK_PARAM_SIZE
	.align		4
.L_21:
        /*0074*/ 	.byte	0x03, 0x19
        /*0076*/ 	.short	0x0018


	//----- nvinfo : EIATTR_PARAM_CBANK
	.align		4
        /*0078*/ 	.byte	0x04, 0x0a
        /*007a*/ 	.short	(.L_23 - .L_22)
	.align		4
.L_22:
        /*007c*/ 	.word	index@(.nv.constant0._Z19sharedlayernorm_gpuPfS_ii)
        /*0080*/ 	.short	0x0380
        /*0082*/ 	.short	0x0018


	//----- nvinfo : EIATTR_SW_WAR
	.align		4
.L_23:
        /*0084*/ 	.byte	0x04, 0x36
        /*0086*/ 	.short	(.L_25 - .L_24)
.L_24:
        /*0088*/ 	.word	0x00000008
.L_25:


//--------------------- .nv.callgraph             --------------------------
	.section	.nv.callgraph,"",@"SHT_CUDA_CALLGRAPH"
	.align	4
	.sectionentsize	8
	.align		4
        /*0000*/ 	.word	0x00000000
	.align		4
        /*0004*/ 	.word	0xffffffff
	.align		4
        /*0008*/ 	.word	0x00000000
	.align		4
        /*000c*/ 	.word	0xfffffffe
	.align		4
        /*0010*/ 	.word	0x00000000
	.align		4
        /*0014*/ 	.word	0xfffffffd
	.align		4
        /*0018*/ 	.word	0x00000000
	.align		4
        /*001c*/ 	.word	0xfffffffc


//--------------------- .text._Z19sharedlayernorm_gpuPfS_ii --------------------------
	.section	.text._Z19sharedlayernorm_gpuPfS_ii,"ax",@progbits
	.align	128
        .global         _Z19sharedlayernorm_gpuPfS_ii
        .type           _Z19sharedlayernorm_gpuPfS_ii,@function
        .size           _Z19sharedlayernorm_gpuPfS_ii,(.L_x_18 - _Z19sharedlayernorm_gpuPfS_ii)
        .other          _Z19sharedlayernorm_gpuPfS_ii,@"STO_CUDA_ENTRY STV_DEFAULT"
_Z19sharedlayernorm_gpuPfS_ii:
.text._Z19sharedlayernorm_gpuPfS_ii:
[----:B------:R-:W-:Y:S08]  /*0000*/  LDC R1, c[0x0][0x37c] ;  /* 0x0000df00ff017b82 */ /* 0x000ff00000000800 */
[----:B------:R-:W0:Y:S08]  /*0010*/  S2UR UR6, SR_CTAID.X ;  /* 0x00000000000679c3 */ /* 0x000e300000002500 */
[----:B------:R-:W0:Y:S02]  /*0020*/  LDC R0, c[0x0][0x390] ;  /* 0x0000e400ff007b82 */ /* 0x000e240000000800 */
[----:B0-----:R-:W-:-:S13]  /*0030*/  ISETP.LE.AND P0, PT, R0, UR6, PT ;  /* 0x0000000600007c0c */ /* 0x001fda000bf03270 */
[----:B------:R-:W-:Y:S05]  /*0040*/  @P0 EXIT ;  /* 0x000000000000094d */ /* 0x000fea0003800000 */
[----:B------:R-:W0:Y:S01]  /*0050*/  S2R R2, SR_TID.X ;  /* 0x0000000000027919 */ /* 0x000e220000002100 */
[----:B------:R-:W0:Y:S01]  /*0060*/  LDC R12, c[0x0][0x394] ;  /* 0x0000e500ff0c7b82 */ /* 0x000e220000000800 */
[----:B------:R-:W1:Y:S01]  /*0070*/  LDCU.64 UR8, c[0x0][0x358] ;  /* 0x00006b00ff0877ac */ /* 0x000e620008000a00 */
[----:B------:R-:W-:Y:S01]  /*0080*/  BSSY.RECONVERGENT B0, `(.L_x_0) ;  /* 0x0000012000007945 */ /* 0x000fe20003800200 */
[----:B------:R-:W-:Y:S02]  /*0090*/  IMAD.MOV.U32 R0, RZ, RZ, RZ ;  /* 0x000000ffff007224 */ /* 0x000fe400078e00ff */
[----:B------:R-:W-:Y:S01]  /*00a0*/  IMAD.MOV.U32 R4, RZ, RZ, RZ ;  /* 0x000000ffff047224 */ /* 0x000fe200078e00ff */
[----:B0-----:R-:W-:-:S13]  /*00b0*/  ISETP.GE.AND P0, PT, R2, R12, PT ;  /* 0x0000000c0200720c */ /* 0x001fda0003f06270 */
[----:B-1----:R-:W-:Y:S05]  /*00c0*/  @P0 BRA `(.L_x_1) ;  /* 0x0000000000340947 */ /* 0x002fea0003800000 */
[----:B------:R-:W0:Y:S01]  /*00d0*/  LDC R10, c[0x0][0x360] ;  /* 0x0000d800ff0a7b82 */ /* 0x000e220000000800 */
[----:B------:R-:W-:Y:S02]  /*00e0*/  IMAD.MOV.U32 R4, RZ, RZ, RZ ;  /* 0x000000ffff047224 */ /* 0x000fe400078e00ff */
[----:B------:R-:W-:Y:S02]  /*00f0*/  IMAD.MOV.U32 R3, RZ, RZ, R2 ;  /* 0x000000ffff037224 */ /* 0x000fe400078e0002 */
[----:B------:R-:W-:-:S03]  /*0100*/  IMAD.MOV.U32 R0, RZ, RZ, RZ ;  /* 0x000000ffff007224 */ /* 0x000fc600078e00ff */
[----:B------:R-:W1:Y:S04]  /*0110*/  LDC.64 R8, c[0x0][0x380] ;  /* 0x0000e000ff087b82 */ /* 0x000e680000000a00 */
.L_x_2:
[----:B------:R-:W-:-:S04]  /*0120*/  IMAD R7, R12, UR6, R3 ;  /* 0x000000060c077c24 */ /* 0x000fc8000f8e0203 */
[----:B-1----:R-:W-:-:S06]  /*0130*/  IMAD.WIDE R6, R7, 0x4, R8 ;  /* 0x0000000407067825 */ /* 0x002fcc00078e0208 */
[----:B------:R-:W2:Y:S01]  /*0140*/  LDG.E R7, desc[UR8][R6.64] ;  /* 0x0000000806077981 */ /* 0x000ea2000c1e1900 */
[----:B0-----:R-:W-:-:S05]  /*0150*/  IMAD.IADD R3, R10, 0x1, R3 ;  /* 0x000000010a037824 */ /* 0x001fca00078e0203 */
[----:B------:R-:W-:Y:S01]  /*0160*/  ISETP.GE.AND P0, PT, R3, R12, PT ;  /* 0x0000000c0300720c */ /* 0x000fe20003f06270 */
[C---:B--2---:R-:W-:Y:S01]  /*0170*/  FADD R0, R7.reuse, R0 ;  /* 0x0000000007007221 */ /* 0x044fe20000000000 */
[----:B------:R-:W-:-:S11]  /*0180*/  FFMA R4, R7, R7, R4 ;  /* 0x0000000707047223 */ /* 0x000fd60000000004 */
[----:B------:R-:W-:Y:S05]  /*0190*/  @!P0 BRA `(.L_x_2) ;  /* 0xfffffffc00e08947 */ /* 0x000fea000383ffff */
.L_x_1:
[----:B------:R-:W-:Y:S05]  /*01a0*/  BSYNC.RECONVERGENT B0 ;  /* 0x0000000000007941 */ /* 0x000fea0003800200 */
.L_x_0:
[----:B------:R-:W0:Y:S08]  /*01b0*/  S2UR UR5, SR_CgaCtaId ;  /* 0x00000000000579c3 */ /* 0x000e300000008800 */
[----:B------:R-:W-:Y:S06]  /*01c0*/  BAR.SYNC.DEFER_BLOCKING 0x0 ;  /* 0x0000000000007b1d */ /* 0x000fec0000010000 */
[----:B------:R-:W-:Y:S01]  /*01d0*/  UMOV UR4, 0x400 ;  /* 0x0000040000047882 */ /* 0x000fe20000000000 */
[----:B------:R-:W1:Y:S01]  /*01e0*/  LDCU UR7, c[0x0][0x360] ;  /* 0x00006c00ff0777ac */ /* 0x000e620008000800 */
[----:B0-----:R-:W-:-:S02]  /*01f0*/  ULEA UR4, UR5, UR4, 0x18 ;  /* 0x0000000405047291 */ /* 0x001fc4000f8ec0ff */
[----:B-1----:R-:W-:-:S04]  /*0200*/  UISETP.GE.U32.AND UP0, UPT, UR7, 0x2, UPT ;  /* 0x000000020700788c */ /* 0x002fc8000bf06070 */
[----:B------:R-:W-:-:S05]  /*0210*/  LEA R7, R2, UR4, 0x2 ;  /* 0x0000000402077c11 */ /* 0x000fca000f8e10ff */
[----:B------:R0:W-:Y:S01]  /*0220*/  STS [R7], R0 ;  /* 0x0000000007007388 */ /* 0x0001e20000000800 */
[----:B------:R-:W-:Y:S06]  /*0230*/  BAR.SYNC.DEFER_BLOCKING 0x0 ;  /* 0x0000000000007b1d */ /* 0x000fec0000010000 */
[----:B------:R-:W-:Y:S05]  /*0240*/  BRA.U !UP0, `(.L_x_3) ;  /* 0x0000000108307547 */ /* 0x000fea000b800000 */
[----:B0-----:R-:W-:-:S07]  /*0250*/  MOV R0, UR7 ;  /* 0x0000000700007c02 */ /* 0x001fce0008000f00 */
.L_x_4:
[----:B------:R-:W-:-:S04]  /*0260*/  SHF.R.U32.HI R5, RZ, 0x1, R0 ;  /* 0x00000001ff057819 */ /* 0x000fc80000011600 */
[----:B------:R-:W-:-:S13]  /*0270*/  ISETP.GE.U32.AND P0, PT, R2, R5, PT ;  /* 0x000000050200720c */ /* 0x000fda0003f06070 */
[----:B------:R-:W-:Y:S01]  /*0280*/  @!P0 IMAD R3, R5, 0x4, R7 ;  /* 0x0000000405038824 */ /* 0x000fe200078e0207 */
[----:B------:R-:W-:Y:S05]  /*0290*/  @!P0 LDS R6, [R7] ;  /* 0x0000000007068984 */ /* 0x000fea0000000800 */
[----:B------:R-:W0:Y:S02]  /*02a0*/  @!P0 LDS R3, [R3] ;  /* 0x0000000003038984 */ /* 0x000e240000000800 */
[----:B0-----:R-:W-:-:S05]  /*02b0*/  @!P0 FADD R6, R3, R6 ;  /* 0x0000000603068221 */ /* 0x001fca0000000000 */
[----:B------:R1:W-:Y:S01]  /*02c0*/  @!P0 STS [R7], R6 ;  /* 0x0000000607008388 */ /* 0x0003e20000000800 */
[----:B------:R-:W-:Y:S01]  /*02d0*/  BAR.SYNC.DEFER_BLOCKING 0x0 ;  /* 0x0000000000007b1d */ /* 0x000fe20000010000 */
[----:B------:R-:W-:Y:S01]  /*02e0*/  ISETP.GT.U32.AND P0, PT, R0, 0x3, PT ;  /* 0x000000030000780c */ /* 0x000fe20003f04070 */
[----:B------:R-:W-:-:S12]  /*02f0*/  IMAD.MOV.U32 R0, RZ, RZ, R5 ;  /* 0x000000ffff007224 */ /* 0x000fd800078e0005 */
[----:B-1----:R-:W-:Y:S05]  /*0300*/  @P0 BRA `(.L_x_4) ;  /* 0xfffffffc00d40947 */ /* 0x002fea000383ffff */
.L_x_3:
[----:B------:R-:W1:Y:S01]  /*0310*/  S2UR UR5, SR_CgaCtaId ;  /* 0x00000000000579c3 */ /* 0x000e620000008800 */
[----:B------:R-:W-:Y:S02]  /*0320*/  UMOV UR4, 0x400 ;  /* 0x0000040000047882 */ /* 0x000fe40000000000 */
[----:B-1----:R-:W-:Y:S01]  /*0330*/  ULEA UR4, UR5, UR4, 0x18 ;  /* 0x0000000405047291 */ /* 0x002fe2000f8ec0ff */
[----:B------:R-:W1:Y:S08]  /*0340*/  LDCU UR5, c[0x0][0x394] ;  /* 0x00007280ff0577ac */ /* 0x000e700008000800 */
[----:B0-----:R-:W0:Y:S01]  /*0350*/  LDS R0, [UR4] ;  /* 0x00000004ff007984 */ /* 0x001e220008000800 */
[----:B-1----:R-:W-:-:S04]  /*0360*/  I2FP.F32.S32 R3, UR5 ;  /* 0x0000000500037c45 */ /* 0x002fc80008201400 */
[----:B------:R-:W1:Y:S02]  /*0370*/  MUFU.RCP R6, R3 ;  /* 0x0000000300067308 */ /* 0x000e640000001000 */
[----:B-1----:R-:W-:-:S04]  /*0380*/  FFMA R5, -R3, R6, 1 ;  /* 0x3f80000003057423 */ /* 0x002fc80000000106 */
[----:B------:R-:W-:Y:S02]  /*0390*/  FFMA R5, R6, R5, R6 ;  /* 0x0000000506057223 */ /* 0x000fe40000000006 */
[----:B0-----:R-:W0:Y:S02]  /*03a0*/  FCHK P0, R0, R3 ;  /* 0x0000000300007302 */ /* 0x001e240000000000 */
[----:B------:R-:W-:-:S04]  /*03b0*/  FFMA R6, R0, R5, RZ ;  /* 0x0000000500067223 */ /* 0x000fc800000000ff */
[----:B------:R-:W-:-:S04]  /*03c0*/  FFMA R8, -R3, R6, R0 ;  /* 0x0000000603087223 */ /* 0x000fc80000000100 */
[----:B------:R-:W-:Y:S01]  /*03d0*/  FFMA R5, R5, R8, R6 ;  /* 0x0000000805057223 */ /* 0x000fe20000000006 */
[----:B0-----:R-:W-:Y:S06]  /*03e0*/  @!P0 BRA `(.L_x_5) ;  /* 0x00000000000c8947 */ /* 0x001fec0003800000 */
[----:B------:R-:W-:-:S07]  /*03f0*/  MOV R6, 0x410 ;  /* 0x0000041000067802 */ /* 0x000fce0000000f00 */
[----:B------:R-:W-:Y:S05]  /*0400*/  CALL.REL.NOINC `($__internal_0_$__cuda_sm3x_div_rn_noftz_f32_slowpath) ;  /* 0x0000000000e87944 */ /* 0x000fea0003c00000 */
[----:B------:R-:W-:-:S07]  /*0410*/  IMAD.MOV.U32 R5, RZ, RZ, R0 ;  /* 0x000000ffff057224 */ /* 0x000fce00078e0000 */
.L_x_5:
[----:B------:R-:W-:Y:S01]  /*0420*/  BAR.SYNC.DEFER_BLOCKING 0x0 ;  /* 0x0000000000007b1d */ /* 0x000fe20000010000 */
[----:B------:R-:W-:-:S05]  /*0430*/  IMAD.U32 R0, RZ, RZ, UR7 ;  /* 0x00000007ff007e24 */ /* 0x000fca000f8e00ff */
[----:B------:R0:W-:Y:S02]  /*0440*/  STS [R7], R4 ;  /* 0x0000000407007388 */ /* 0x0001e40000000800 */
[----:B------:R-:W-:Y:S06]  /*0450*/  BAR.SYNC.DEFER_BLOCKING 0x0 ;  /* 0x0000000000007b1d */ /* 0x000fec0000010000 */
.L_x_6:
[----:B------:R-:W-:-:S13]  /*0460*/  ISETP.GE.U32.AND P0, PT, R2, R0, PT ;  /* 0x000000000200720c */ /* 0x000fda0003f06070 */
[----:B0-----:R-:W-:Y:S01]  /*0470*/  @!P0 IMAD R4, R0, 0x4, R7 ;  /* 0x0000000400048824 */ /* 0x001fe200078e0207 */
[----:B------:R-:W-:Y:S05]  /*0480*/  @!P0 LDS R9, [R7] ;  /* 0x0000000007098984 */ /* 0x000fea0000000800 */
[----:B------:R-:W0:Y:S02]  /*0490*/  @!P0 LDS R4, [R4] ;  /* 0x0000000004048984 */ /* 0x000e240000000800 */
[----:B0-----:R-:W-:-:S05]  /*04a0*/  @!P0 FADD R6, R4, R9 ;  /* 0x0000000904068221 */ /* 0x001fca0000000000 */
[----:B------:R1:W-:Y:S01]  /*04b0*/  @!P0 STS [R7], R6 ;  /* 0x0000000607008388 */ /* 0x0003e20000000800 */
[----:B------:R-:W-:Y:S01]  /*04c0*/  BAR.SYNC.DEFER_BLOCKING 0x0 ;  /* 0x0000000000007b1d */ /* 0x000fe20000010000 */
[----:B------:R-:W-:Y:S02]  /*04d0*/  ISETP.GT.U32.AND P0, PT, R0, 0x1, PT ;  /* 0x000000010000780c */ /* 0x000fe40003f04070 */
[----:B------:R-:W-:-:S11]  /*04e0*/  SHF.R.U32.HI R0, RZ, 0x1, R0 ;  /* 0x00000001ff007819 */ /* 0x000fd60000011600 */
[----:B-1----:R-:W-:Y:S05]  /*04f0*/  @P0 BRA `(.L_x_6) ;  /* 0xfffffffc00d80947 */ /* 0x002fea000383ffff */
[----:B------:R-:W0:Y:S01]  /*0500*/  S2UR UR5, SR_CgaCtaId ;  /* 0x00000000000579c3 */ /* 0x000e220000008800 */
[----:B------:R-:W-:Y:S01]  /*0510*/  UMOV UR4, 0x400 ;  /* 0x0000040000047882 */ /* 0x000fe20000000000 */
[----:B------:R-:W1:Y:S02]  /*0520*/  MUFU.RCP R0, R3 ;  /* 0x0000000300007308 */ /* 0x000e640000001000 */
[----:B-1----:R-:W-:-:S04]  /*0530*/  FFMA R7, -R3, R0, 1 ;  /* 0x3f80000003077423 */ /* 0x002fc80000000100 */
[----:B------:R-:W-:Y:S01]  /*0540*/  FFMA R0, R0, R7, R0 ;  /* 0x0000000700007223 */ /* 0x000fe20000000000 */
[----:B0-----:R-:W-:-:S09]  /*0550*/  ULEA UR4, UR5, UR4, 0x18 ;  /* 0x0000000405047291 */ /* 0x001fd2000f8ec0ff */
[----:B------:R-:W0:Y:S02]  /*0560*/  LDS R4, [UR4] ;  /* 0x00000004ff047984 */ /* 0x000e240008000800 */
[----:B------:R-:W1:Y:S02]  /*0570*/  LDCU UR4, c[0x0][0x394] ;  /* 0x00007280ff0477ac */ /* 0x000e640008000800 */
[----:B-1----:R-:W-:Y:S01]  /*0580*/  ISETP.GE.AND P2, PT, R2, UR4, PT ;  /* 0x0000000402007c0c */ /* 0x002fe2000bf46270 */
[----:B0-----:R-:W0:Y:S01]  /*0590*/  FCHK P0, R4, R3 ;  /* 0x0000000304007302 */ /* 0x001e220000000000 */
[----:B------:R-:W-:-:S04]  /*05a0*/  FFMA R7, R0, R4, RZ ;  /* 0x0000000400077223 */ /* 0x000fc800000000ff */
[----:B------:R-:W-:-:S04]  /*05b0*/  FFMA R6, -R3, R7, R4 ;  /* 0x0000000703067223 */ /* 0x000fc80000000104 */
[----:B------:R-:W-:Y:S01]  /*05c0*/  FFMA R0, R0, R6, R7 ;  /* 0x0000000600007223 */ /* 0x000fe20000000007 */
[----:B0-----:R-:W-:Y:S06]  /*05d0*/  @!P0 BRA `(.L_x_7) ;  /* 0x00000000000c8947 */ /* 0x001fec0003800000 */
[----:B------:R-:W-:Y:S02]  /*05e0*/  MOV R0, R4 ;  /* 0x0000000400007202 */ /* 0x000fe40000000f00 */
[----:B------:R-:W-:-:S07]  /*05f0*/  MOV R6, 0x610 ;  /* 0x0000061000067802 */ /* 0x000fce0000000f00 */
[----:B------:R-:W-:Y:S05]  /*0600*/  CALL.REL.NOINC `($__internal_0_$__cuda_sm3x_div_rn_noftz_f32_slowpath) ;  /* 0x0000000000687944 */ /* 0x000fea0003c00000 */
.L_x_7:
[----:B------:R-:W-:Y:S01]  /*0610*/  FFMA R0, -R5, R5, R0 ;  /* 0x0000000505007223 */ /* 0x000fe20000000100 */
[----:B------:R-:W-:Y:S06]  /*0620*/  BAR.SYNC.DEFER_BLOCKING 0x0 ;  /* 0x0000000000007b1d */ /* 0x000fec0000010000 */
[----:B------:R-:W0:Y:S01]  /*0630*/  F2F.F64.F32 R6, R0 ;  /* 0x0000000000067310 */ /* 0x000e220000201800 */
[----:B------:R-:W-:Y:S01]  /*0640*/  UMOV UR4, 0xa0b5ed8d ;  /* 0xa0b5ed8d00047882 */ /* 0x000fe20000000000 */
[----:B------:R-:W-:Y:S02]  /*0650*/  UMOV UR5, 0x3eb0c6f7 ;  /* 0x3eb0c6f700057882 */ /* 0x000fe40000000000 */
[----:B0-----:R-:W-:-:S10]  /*0660*/  DADD R6, R6, UR4 ;  /* 0x0000000406067e29 */ /* 0x001fd40008000000 */
[----:B------:R0:W1:Y:S01]  /*0670*/  F2F.F32.F64 R6, R6 ;  /* 0x0000000600067310 */ /* 0x0000620000301000 */
[----:B------:R-:W-:Y:S05]  /*0680*/  @P2 EXIT ;  /* 0x000000000000294d */ /* 0x000fea0003800000 */
[C---:B-1----:R-:W-:Y:S01]  /*0690*/  FSETP.GEU.AND P0, PT, |R6|.reuse, 1.175494350822287508e-38, PT ;  /* 0x008000000600780b */ /* 0x042fe20003f0e200 */
[----:B------:R-:W1:Y:S08]  /*06a0*/  LDC R15, c[0x0][0x394] ;  /* 0x0000e500ff0f7b82 */ /* 0x000e700000000800 */
[----:B------:R-:W2:Y:S04]  /*06b0*/  LDC.64 R12, c[0x0][0x380] ;  /* 0x0000e000ff0c7b82 */ /* 0x000ea80000000a00 */
[----:B------:R-:W-:-:S04]  /*06c0*/  @!P0 FMUL R6, R6, 16777216 ;  /* 0x4b80000006068820 */ /* 0x000fc80000400000 */
[----:B------:R-:W3:Y:S01]  /*06d0*/  LDC.64 R10, c[0x0][0x388] ;  /* 0x0000e200ff0a7b82 */ /* 0x000ee20000000a00 */
[----:B------:R-:W4:Y:S02]  /*06e0*/  MUFU.RSQ R0, R6 ;  /* 0x0000000600007308 */ /* 0x000f240000001400 */
[----:B----4-:R-:W-:-:S07]  /*06f0*/  @!P0 FMUL R0, R0, 4096 ;  /* 0x4580000000008820 */ /* 0x010fce0000400000 */
.L_x_8:
[----:B-1--4-:R-:W-:-:S04]  /*0700*/  IMAD R9, R15, UR6, R2 ;  /* 0x000000060f097c24 */ /* 0x012fc8000f8e0202 */
[----:B0-2---:R-:W-:-:S06]  /*0710*/  IMAD.WIDE R6, R9, 0x4, R12 ;  /* 0x0000000409067825 */ /* 0x005fcc00078e020c */
[----:B------:R-:W2:Y:S01]  /*0720*/  LDG.E R6, desc[UR8][R6.64] ;  /* 0x0000000806067981 */ /* 0x000ea2000c1e1900 */
[----:B---3--:R-:W-:-:S04]  /*0730*/  IMAD.WIDE R8, R9, 0x4, R10 ;  /* 0x0000000409087825 */ /* 0x008fc800078e020a */
[----:B------:R-:W-:-:S05]  /*0740*/  VIADD R2, R2, UR7 ;  /* 0x0000000702027c36 */ /* 0x000fca0008000000 */
[----:B------:R-:W-:Y:S01]  /*0750*/  ISETP.GE.AND P0, PT, R2, R15, PT ;  /* 0x0000000f0200720c */ /* 0x000fe20003f06270 */
[----:B--2---:R-:W-:-:S04]  /*0760*/  FADD R3, R6, -R5 ;  /* 0x8000000506037221 */ /* 0x004fc80000000000 */
[----:B------:R-:W-:-:S05]  /*0770*/  FMUL R3, R0, R3 ;  /* 0x0000000300037220 */ /* 0x000fca0000400000 */
[----:B------:R4:W-:Y:S03]  /*0780*/  STG.E desc[UR8][R8.64], R3 ;  /* 0x0000000308007986 */ /* 0x0009e6000c101908 */
[----:B------:R-:W-:Y:S05]  /*0790*/  @!P0 BRA `(.L_x_8) ;  /* 0xfffffffc00d88947 */ /* 0x000fea000383ffff */
[----:B------:R-:W-:Y:S05]  /*07a0*/  EXIT ;  /* 0x000000000000794d */ /* 0x000fea0003800000 */
        .weak           $__internal_0_$__cuda_sm3x_div_rn_noftz_f32_slowpath
        .type           $__internal_0_$__cuda_sm3x_div_rn_noftz_f32_slowpath,@function
        .size           $__internal_0_$__cuda_sm3x_div_rn_noftz_f32_slowpath,(.L_x_18 - $__internal_0_$__cuda_sm3x_div_rn_noftz_f32_slowpath)
$__internal_0_$__cuda_sm3x_div_rn_noftz_f32_slowpath:
[--C-:B------:R-:W-:Y:S02]  /*07b0*/  SHF.R.U32.HI R9, RZ, 0x17, R3.reuse ;  /* 0x00000017ff097819 */ /* 0x100fe40000011603 */
[----:B------:R-:W-:Y:S02]  /*07c0*/  SHF.R.U32.HI R8, RZ, 0x17, R0 ;  /* 0x00000017ff087819 */ /* 0x000fe40000011600 */
[----:B------:R-:W-:Y:S01]  /*07d0*/  LOP3.LUT R14, R9, 0xff, RZ, 0xc0, !PT ;  /* 0x000000ff090e7812 */ /* 0x000fe200078ec0ff */
[----:B------:R-:W-:Y:S01]  /*07e0*/  IMAD.MOV.U32 R9, RZ, RZ, R3 ;  /* 0x000000ffff097224 */ /* 0x000fe200078e0003 */
[----:B------:R-:W-:-:S03]  /*07f0*/  LOP3.LUT R12, R8, 0xff, RZ, 0xc0, !PT ;  /* 0x000000ff080c7812 */ /* 0x000fc600078ec0ff */
[----:B------:R-:W-:Y:S02]  /*0800*/  VIADD R11, R14, 0xffffffff ;  /* 0xffffffff0e0b7836 */ /* 0x000fe40000000000 */
[----:B------:R-:W-:-:S03]  /*0810*/  VIADD R10, R12, 0xffffffff ;  /* 0xffffffff0c0a7836 */ /* 0x000fc60000000000 */
[----:B------:R-:W-:-:S04]  /*0820*/  ISETP.GT.U32.AND P0, PT, R11, 0xfd, PT ;  /* 0x000000fd0b00780c */ /* 0x000fc80003f04070 */
[----:B------:R-:W-:-:S13]  /*0830*/  ISETP.GT.U32.OR P0, PT, R10, 0xfd, P0 ;  /* 0x000000fd0a00780c */ /* 0x000fda0000704470 */
[----:B------:R-:W-:Y:S01]  /*0840*/  @!P0 IMAD.MOV.U32 R8, RZ, RZ, RZ ;  /* 0x000000ffff088224 */ /* 0x000fe200078e00ff */
[----:B------:R-:W-:Y:S06]  /*0850*/  @!P0 BRA `(.L_x_9) ;  /* 0x00000000005c8947 */ /* 0x000fec0003800000 */
[----:B------:R-:W-:Y:S02]  /*0860*/  FSETP.GTU.FTZ.AND P0, PT, |R0|, +INF , PT ;  /* 0x7f8000000000780b */ /* 0x000fe40003f1c200 */
[----:B------:R-:W-:-:S04]  /*0870*/  FSETP.GTU.FTZ.AND P1, PT, |R3|, +INF , PT ;  /* 0x7f8000000300780b */ /* 0x000fc80003f3c200 */
[----:B------:R-:W-:-:S13]  /*0880*/  PLOP3.LUT P0, PT, P0, P1, PT, 0xf8, 0x8f ;  /* 0x00000000008f781c */ /* 0x000fda0000703f70 */
[----:B------:R-:W-:Y:S05]  /*0890*/  @P0 BRA `(.L_x_10) ;  /* 0x0000000400440947 */ /* 0x000fea0003800000 */
[----:B------:R-:W-:-:S13]  /*08a0*/  LOP3.LUT P0, RZ, R9, 0x7fffffff, R0, 0xc8, !PT ;  /* 0x7fffffff09ff7812 */ /* 0x000fda000780c800 */
[----:B------:R-:W-:Y:S05]  /*08b0*/  @!P0 BRA `(.L_x_11) ;  /* 0x0000000400348947 */ /* 0x000fea0003800000 */
[C---:B------:R-:W-:Y:S02]  /*08c0*/  FSETP.NEU.FTZ.AND P3, PT, |R0|.reuse, +INF , PT ;  /* 0x7f8000000000780b */ /* 0x040fe40003f7d200 */
[----:B------:R-:W-:Y:S02]  /*08d0*/  FSETP.NEU.FTZ.AND P1, PT, |R3|, +INF , PT ;  /* 0x7f8000000300780b */ /* 0x000fe40003f3d200 */
[----:B------:R-:W-:-:S11]  /*08e0*/  FSETP.NEU.FTZ.AND P0, PT, |R0|, +INF , PT ;  /* 0x7f8000000000780b */ /* 0x000fd60003f1d200 */
[----:B------:R-:W-:Y:S05]  /*08f0*/  @!P1 BRA !P3, `(.L_x_11) ;  /* 0x0000000400249947 */ /* 0x000fea0005800000 */
[----:B------:R-:W-:-:S04]  /*0900*/  LOP3.LUT P3, RZ, R0, 0x7fffffff, RZ, 0xc0, !PT ;  /* 0x7fffffff00ff7812 */ /* 0x000fc8000786c0ff */
[----:B------:R-:W-:-:S13]  /*0910*/  PLOP3.LUT P1, PT, P1, P3, PT, 0x2f, 0xf2 ;  /* 0x0000000000f2781c */ /* 0x000fda0000f26577 */
[----:B------:R-:W-:Y:S05]  /*0920*/  @P1 BRA `(.L_x_12) ;  /* 0x0000000400101947 */ /* 0x000fea0003800000 */
[----:B------:R-:W-:-:S04]  /*0930*/  LOP3.LUT P1, RZ, R9, 0x7fffffff, RZ, 0xc0, !PT ;  /* 0x7fffffff09ff7812 */ /* 0x000fc8000782c0ff */
[----:B------:R-:W-:-:S13]  /*0940*/  PLOP3.LUT P0, PT, P0, P1, PT, 0x2f, 0xf2 ;  /* 0x0000000000f2781c */ /* 0x000fda0000702577 */
[----:B------:R-:W-:Y:S05]  /*0950*/  @P0 BRA `(.L_x_13) ;  /* 0x0000000000f80947 */ /* 0x000fea0003800000 */
[----:B------:R-:W-:Y:S02]  /*0960*/  ISETP.GE.AND P0, PT, R10, RZ, PT ;  /* 0x000000ff0a00720c */ /* 0x000fe40003f06270 */
[----:B------:R-:W-:-:S11]  /*0970*/  ISETP.GE.AND P1, PT, R11, RZ, PT ;  /* 0x000000ff0b00720c */ /* 0x000fd60003f26270 */
[----:B------:R-:W-:Y:S01]  /*0980*/  @P0 MOV R8, RZ ;  /* 0x000000ff00080202 */ /* 0x000fe20000000f00 */
[----:B------:R-:W-:Y:S02]  /*0990*/  @!P0 IMAD.MOV.U32 R8, RZ, RZ, -0x40 ;  /* 0xffffffc0ff088424 */ /* 0x000fe400078e00ff */
[----:B------:R-:W-:Y:S01]  /*09a0*/  @!P0 FFMA R0, R0, 1.84467440737095516160e+19, RZ ;  /* 0x5f80000000008823 */ /* 0x000fe200000000ff */
[----:B------:R-:W-:Y:S01]  /*09b0*/  @!P1 FFMA R9, R3, 1.84467440737095516160e+19, RZ ;  /* 0x5f80000003099823 */ /* 0x000fe200000000ff */
[----:B------:R-:W-:-:S07]  /*09c0*/  @!P1 VIADD R8, R8, 0x40 ;  /* 0x0000004008089836 */ /* 0x000fce0000000000 */
.L_x_9:
[----:B------:R-:W-:-:S05]  /*09d0*/  LEA R10, R14, 0xc0800000, 0x17 ;  /* 0xc08000000e0a7811 */ /* 0x000fca00078eb8ff */
[----:B------:R-:W-:Y:S02]  /*09e0*/  IMAD.IADD R10, R9, 0x1, -R10 ;  /* 0x00000001090a7824 */ /* 0x000fe400078e0a0a */
[----:B------:R-:W-:Y:S02]  /*09f0*/  VIADD R9, R12, 0xffffff81 ;  /* 0xffffff810c097836 */ /* 0x000fe40000000000 */
[----:B------:R-:W0:Y:S01]  /*0a00*/  MUFU.RCP R11, R10 ;  /* 0x0000000a000b7308 */ /* 0x000e220000001000 */
[----:B------:R-:W-:Y:S01]  /*0a10*/  FADD.FTZ R13, -R10, -RZ ;  /* 0x800000ff0a0d7221 */ /* 0x000fe20000010100 */
[----:B------:R-:W-:-:S03]  /*0a20*/  IMAD R0, R9, -0x800000, R0 ;  /* 0xff80000009007824 */ /* 0x000fc600078e0200 */
[----:B0-----:R-:W-:-:S04]  /*0a30*/  FFMA R12, R11, R13, 1 ;  /* 0x3f8000000b0c7423 */ /* 0x001fc8000000000d */
[----:B------:R-:W-:-:S04]  /*0a40*/  FFMA R16, R11, R12, R11 ;  /* 0x0000000c0b107223 */ /* 0x000fc8000000000b */
[----:B------:R-:W-:-:S04]  /*0a50*/  FFMA R11, R0, R16, RZ ;  /* 0x00000010000b7223 */ /* 0x000fc800000000ff */
[----:B------:R-:W-:-:S04]  /*0a60*/  FFMA R12, R13, R11, R0 ;  /* 0x0000000b0d0c7223 */ /* 0x000fc80000000000 */
[----:B------:R-:W-:Y:S01]  /*0a70*/  FFMA R15, R16, R12, R11 ;  /* 0x0000000c100f7223 */ /* 0x000fe2000000000b */
[----:B------:R-:W-:-:S03]  /*0a80*/  IADD3 R11, PT, PT, R9, 0x7f, -R14 ;  /* 0x0000007f090b7810 */ /* 0x000fc60007ffe80e */
[----:B------:R-:W-:Y:S01]  /*0a90*/  FFMA R12, R13, R15, R0 ;  /* 0x0000000f0d0c7223 */ /* 0x000fe20000000000 */
[----:B------:R-:W-:-:S03]  /*0aa0*/  IADD3 R11, PT, PT, R11, R8, RZ ;  /* 0x000000080b0b7210 */ /* 0x000fc60007ffe0ff */
[----:B------:R-:W-:-:S05]  /*0ab0*/  FFMA R0, R16, R12, R15 ;  /* 0x0000000c10007223 */ /* 0x000fca000000000f */
[----:B------:R-:W-:-:S04]  /*0ac0*/  SHF.R.U32.HI R9, RZ, 0x17, R0 ;  /* 0x00000017ff097819 */ /* 0x000fc80000011600 */
[----:B------:R-:W-:-:S05]  /*0ad0*/  LOP3.LUT R9, R9, 0xff, RZ, 0xc0, !PT ;  /* 0x000000ff09097812 */ /* 0x000fca00078ec0ff */
[----:B------:R-:W-:-:S04]  /*0ae0*/  IMAD.IADD R13, R9, 0x1, R11 ;  /* 0x00000001090d7824 */ /* 0x000fc800078e020b */
[----:B------:R-:W-:-:S05]  /*0af0*/  VIADD R8, R13, 0xffffffff ;  /* 0xffffffff0d087836 */ /* 0x000fca0000000000 */
[----:B------:R-:W-:-:S13]  /*0b00*/  ISETP.GE.U32.AND P0, PT, R8, 0xfe, PT ;  /* 0x000000fe0800780c */ /* 0x000fda0003f06070 */
[----:B------:R-:W-:Y:S05]  /*0b10*/  @!P0 BRA `(.L_x_14) ;  /* 0x0000000000808947 */ /* 0x000fea0003800000 */
[----:B------:R-:W-:-:S13]  /*0b20*/  ISETP.GT.AND P0, PT, R13, 0xfe, PT ;  /* 0x000000fe0d00780c */ /* 0x000fda0003f04270 */
[----:B------:R-:W-:Y:S05]  /*0b30*/  @P0 BRA `(.L_x_15) ;  /* 0x00000000006c0947 */ /* 0x000fea0003800000 */
[----:B------:R-:W-:-:S13]  /*0b40*/  ISETP.GE.AND P0, PT, R13, 0x1, PT ;  /* 0x000000010d00780c */ /* 0x000fda0003f06270 */
[----:B------:R-:W-:Y:S05]  /*0b50*/  @P0 BRA `(.L_x_16) ;  /* 0x0000000000980947 */ /* 0x000fea0003800000 */
[----:B------:R-:W-:Y:S02]  /*0b60*/  ISETP.GE.AND P0, PT, R13, -0x18, PT ;  /* 0xffffffe80d00780c */ /* 0x000fe40003f06270 */
[----:B------:R-:W-:-:S11]  /*0b70*/  LOP3.LUT R0, R0, 0x80000000, RZ, 0xc0, !PT ;  /* 0x8000000000007812 */ /* 0x000fd600078ec0ff */
[----:B------:R-:W-:Y:S05]  /*0b80*/  @!P0 BRA `(.L_x_16) ;  /* 0x00000000008c8947 */ /* 0x000fea0003800000 */
[CCC-:B------:R-:W-:Y:S01]  /*0b90*/  FFMA.RZ R8, R16.reuse, R12.reuse, R15.reuse ;  /* 0x0000000c10087223 */ /* 0x1c0fe2000000c00f */
[C---:B------:R-:W-:Y:S02]  /*0ba0*/  VIADD R11, R13.reuse, 0x20 ;  /* 0x000000200d0b7836 */ /* 0x040fe40000000000 */
[-CC-:B------:R-:W-:Y:S01]  /*0bb0*/  FFMA.RM R9, R16, R12.reuse, R15.reuse ;  /* 0x0000000c10097223 */ /* 0x180fe2000000400f */
[C---:B------:R-:W-:Y:S02]  /*0bc0*/  ISETP.NE.AND P3, PT, R13.reuse, RZ, PT ;  /* 0x000000ff0d00720c */ /* 0x040fe40003f65270 */
[----:B------:R-:W-:Y:S01]  /*0bd0*/  LOP3.LUT R10, R8, 0x7fffff, RZ, 0xc0, !PT ;  /* 0x007fffff080a7812 */ /* 0x000fe200078ec0ff */
[----:B------:R-:W-:Y:S01]  /*0be0*/  FFMA.RP R8, R16, R12, R15 ;  /* 0x0000000c10087223 */ /* 0x000fe2000000800f */
[----:B------:R-:W-:Y:S01]  /*0bf0*/  IMAD.MOV R12, RZ, RZ, -R13 ;  /* 0x000000ffff0c7224 */ /* 0x000fe200078e0a0d */
[----:B------:R-:W-:Y:S02]  /*0c00*/  ISETP.NE.AND P1, PT, R13, RZ, PT ;  /* 0x000000ff0d00720c */ /* 0x000fe40003f25270 */
[----:B------:R-:W-:-:S02]  /*0c10*/  LOP3.LUT R10, R10, 0x800000, RZ, 0xfc, !PT ;  /* 0x008000000a0a7812 */ /* 0x000fc400078efcff */
[----:B------:R-:W-:Y:S02]  /*0c20*/  FSETP.NEU.FTZ.AND P0, PT, R8, R9, PT ;  /* 0x000000090800720b */ /* 0x000fe40003f1d000 */
[----:B------:R-:W-:Y:S02]  /*0c30*/  SHF.L.U32 R11, R10, R11, RZ ;  /* 0x0000000b0a0b7219 */ /* 0x000fe400000006ff */
[----:B------:R-:W-:Y:S02]  /*0c40*/  SEL R9, R12, RZ, P3 ;  /* 0x000000ff0c097207 */ /* 0x000fe40001800000 */
[----:B------:R-:W-:Y:S02]  /*0c50*/  ISETP.NE.AND P1, PT, R11, RZ, P1 ;  /* 0x000000ff0b00720c */ /* 0x000fe40000f25270 */
[----:B------:R-:W-:Y:S02]  /*0c60*/  SHF.R.U32.HI R9, RZ, R9, R10 ;  /* 0x00000009ff097219 */ /* 0x000fe4000001160a */
[----:B------:R-:W-:-:S02]  /*0c70*/  PLOP3.LUT P0, PT, P0, P1, PT, 0xf8, 0x8f ;  /* 0x00000000008f781c */ /* 0x000fc40000703f70 */
[----:B------:R-:W-:Y:S02]  /*0c80*/  SHF.R.U32.HI R11, RZ, 0x1, R9 ;  /* 0x00000001ff0b7819 */ /* 0x000fe40000011609 */
[----:B------:R-:W-:-:S04]  /*0c90*/  SEL R8, RZ, 0x1, !P0 ;  /* 0x00000001ff087807 */ /* 0x000fc80004000000 */
[----:B------:R-:W-:-:S04]  /*0ca0*/  LOP3.LUT R8, R8, 0x1, R11, 0xf8, !PT ;  /* 0x0000000108087812 */ /* 0x000fc800078ef80b */
[----:B------:R-:W-:-:S04]  /*0cb0*/  LOP3.LUT R8, R8, R9, RZ, 0xc0, !PT ;  /* 0x0000000908087212 */ /* 0x000fc800078ec0ff */
[----:B------:R-:W-:-:S04]  /*0cc0*/  IADD3 R11, PT, PT, R11, R8, RZ ;  /* 0x000000080b0b7210 */ /* 0x000fc80007ffe0ff */
[----:B------:R-:W-:Y:S01]  /*0cd0*/  LOP3.LUT R0, R11, R0, RZ, 0xfc, !PT ;  /* 0x000000000b007212 */ /* 0x000fe200078efcff */
[----:B------:R-:W-:Y:S06]  /*0ce0*/  BRA `(.L_x_16) ;  /* 0x0000000000347947 */ /* 0x000fec0003800000 */
.L_x_15:
[----:B------:R-:W-:-:S04]  /*0cf0*/  LOP3.LUT R0, R0, 0x80000000, RZ, 0xc0, !PT ;  /* 0x8000000000007812 */ /* 0x000fc800078ec0ff */
[----:B------:R-:W-:Y:S01]  /*0d00*/  LOP3.LUT R0, R0, 0x7f800000, RZ, 0xfc, !PT ;  /* 0x7f80000000007812 */ /* 0x000fe200078efcff */
[----:B------:R-:W-:Y:S06]  /*0d10*/  BRA `(.L_x_16) ;  /* 0x0000000000287947 */ /* 0x000fec0003800000 */
.L_x_14:
[----:B------:R-:W-:Y:S01]  /*0d20*/  IMAD R0, R11, 0x800000, R0 ;  /* 0x008000000b007824 */ /* 0x000fe200078e0200 */
[----:B------:R-:W-:Y:S06]  /*0d30*/  BRA `(.L_x_16) ;  /* 0x0000000000207947 */ /* 0x000fec0003800000 */
.L_x_13:
[----:B------:R-:W-:-:S04]  /*0d40*/  LOP3.LUT R0, R9, 0x80000000, R0, 0x48, !PT ;  /* 0x8000000009007812 */ /* 0x000fc800078e4800 */
[----:B------:R-:W-:Y:S01]  /*0d50*/  LOP3.LUT R0, R0, 0x7f800000, RZ, 0xfc, !PT ;  /* 0x7f80000000007812 */ /* 0x000fe200078efcff */
[----:B------:R-:W-:Y:S06]  /*0d60*/  BRA `(.L_x_16) ;  /* 0x0000000000147947 */ /* 0x000fec0003800000 */
.L_x_12:
[----:B------:R-:W-:Y:S01]  /*0d70*/  LOP3.LUT R0, R9, 0x80000000, R0, 0x48, !PT ;  /* 0x8000000009007812 */ /* 0x000fe200078e4800 */
[----:B------:R-:W-:Y:S06]  /*0d80*/  BRA `(.L_x_16) ;  /* 0x00000000000c7947 */ /* 0x000fec0003800000 */
.L_x_11:
[----:B------:R-:W0:Y:S01]  /*0d90*/  MUFU.RSQ R0, -QNAN ;  /* 0xffc0000000007908 */ /* 0x000e220000001400 */
[----:B------:R-:W-:Y:S05]  /*0da0*/  BRA `(.L_x_16) ;  /* 0x0000000000047947 */ /* 0x000fea0003800000 */
.L_x_10:
[----:B------:R-:W-:-:S07]  /*0db0*/  FADD.FTZ R0, R0, R3 ;  /* 0x0000000300007221 */ /* 0x000fce0000010000 */
.L_x_16:
[----:B------:R-:W-:Y:S02]  /*0dc0*/  IMAD.MOV.U32 R8, RZ, RZ, R6 ;  /* 0x000000ffff087224 */ /* 0x000fe400078e0006 */
[----:B------:R-:W-:-:S04]  /*0dd0*/  IMAD.MOV.U32 R9, RZ, RZ, 0x0 ;  /* 0x00000000ff097424 */ /* 0x000fc800078e00ff */
[----:B0-----:R-:W-:Y:S05]  /*0de0*/  RET.REL.NODEC R8 `(_Z19sharedlayernorm_gpuPfS_ii) ;  /* 0xfffffff008847950 */ /* 0x001fea0003c3ffff */
.L_x_17:
[----:B------:R-:W-:-:S00]  /*0df0*/  BRA `(.L_x_17) ;  /* 0xfffffffc00fc7947 */ /* 0x000fc0000383ffff */
[----:B------:R-:W-:-:S00]  /*0e00*/  NOP ;  /* 0x0000000000007918 */ /* 0x000fc00000000000 */
[----:B------:R-:W-:-:S00]  /*0e10*/  NOP ;  /* 0x0000000000007918 */ /* 0x000fc00000000000 */
[----:B------:R-:W-:-:S00]  /*0e20*/  NOP ;  /* 0x0000000000007918 */ /* 0x000fc00000000000 */
[----:B------:R-:W-:-:S00]  /*0e30*/  NOP ;  /* 0x0000000000007918 */ /* 0x000fc00000000000 */
[----:B------:R-:W-:-:S00]  /*0e40*/  NOP ;  /* 0x0000000000007918 */ /* 0x000fc00000000000 */
[----:B------:R-:W-:-:S00]  /*0e50*/  NOP ;  /* 0x0000000000007918 */ /* 0x000fc00000000000 */
[----:B------:R-:W-:-:S00]  /*0e60*/  NOP ;  /* 0x0000000000007918 */ /* 0x000fc00000000000 */
[----:B------:R-:W-:-:S00]  /*0e70*/  NOP ;  /* 0x0000000000007918 */ /* 0x000fc00000000000 */
.L_x_18:


//--------------------- .nv.shared._Z19sharedlayernorm_gpuPfS_ii --------------------------
	.section	.nv.shared._Z19sharedlayernorm_gpuPfS_ii,"aw",@nobits
	.sectionflags	@""
	.align	4
.nv.shared._Z19sharedlayernorm_gpuPfS_ii:
	.zero		5120


//--------------------- .nv.shared.reserved.0     --------------------------
	.section	.nv.shared.reserved.0,"aw",@nobits
	.weak		__nv_reservedSMEM_offset_0_alias
	.size		__nv_reservedSMEM_offset_0_alias, 0, 64
	.other		__nv_reservedSMEM_offset_0_alias,@"STO_CUDA_RESERVED_SHARED STV_DEFAULT"
__nv_reservedSMEM_offset_0_alias:
	.zero		0
	.zero		64


//--------------------- .nv.constant0._Z19sharedlayernorm_gpuPfS_ii --------------------------
	.section	.nv.constant0._Z19sharedlayernorm_gpuPfS_ii,"a",@progbits
	.sectionflags	@""
	.align	4
.nv.constant0._Z19sharedlayernorm_gpuPfS_ii:
	.zero		920


//--------------------- SYMBOLS --------------------------

	.type		.nv.reservedSmem.offset0,@object
	.size		.nv.reservedSmem.offset0,0x4
	.type		.nv.reservedSmem.cap,@object
	.size		.nv.reservedSmem.cap,0x4
